//
// Generated by NVIDIA NVVM Compiler
//
// Compiler Build ID: CL-36424714
// Cuda compilation tools, release 13.0, V13.0.88
// Based on NVVM 20.0.0
//

.version 9.0
.target sm_100
.address_size 64

	// .globl	default_function_kernel

.visible .entry default_function_kernel(
	.param .u64 .ptr .align 1 default_function_kernel_param_0,
	.param .u64 .ptr .align 1 default_function_kernel_param_1
)
.maxntid 24
{
	.reg .pred 	%p<2>;
	.reg .b16 	%rs<8>;
	.reg .b32 	%r<24>;
	.reg .b32 	%f<2>;
	.reg .b64 	%rd<13>;

	ld.param.u64 	%rd1, [default_function_kernel_param_0];
	ld.param.u64 	%rd2, [default_function_kernel_param_1];
	mov.u32 	%r1, %ctaid.x;
	shl.b32 	%r3, %r1, 3;
	mov.u32 	%r2, %tid.x;
	cvt.u16.u32 	%rs1, %r2;
	mul.lo.s16 	%rs2, %rs1, 86;
	shr.u16 	%rs3, %rs2, 8;
	cvt.u32.u16 	%r4, %rs3;
	add.s32 	%r5, %r3, %r4;
	setp.gt.u32 	%p1, %r5, 34;
	@%p1 bra 	$L__BB0_2;
	cvta.to.global.u64 	%rd3, %rd2;
	cvta.to.global.u64 	%rd4, %rd1;
	mad.lo.s32 	%r6, %r1, 24, %r2;
	mul.hi.u32 	%r7, %r6, -736280107;
	sub.s32 	%r8, %r6, %r7;
	shr.u32 	%r9, %r8, 1;
	add.s32 	%r10, %r9, %r7;
	shr.u32 	%r11, %r10, 5;
	mul.lo.s32 	%r12, %r11, 168;
	mul.lo.s32 	%r13, %r11, 35;
	sub.s32 	%r14, %r6, %r13;
	cvt.u16.u32 	%rs4, %r14;
	mul.lo.s16 	%rs5, %rs4, 37;
	shr.u16 	%rs6, %rs5, 8;
	mul.lo.s16 	%rs7, %rs6, 12;
	mad.lo.s32 	%r15, %r1, -21, %r6;
	mul.hi.u32 	%r16, %r15, 613566757;
	sub.s32 	%r17, %r15, %r16;
	shr.u32 	%r18, %r17, 1;
	add.s32 	%r19, %r18, %r16;
	shr.u32 	%r20, %r19, 2;
	mul.lo.s32 	%r21, %r20, 7;
	sub.s32 	%r22, %r15, %r21;
	cvt.u64.u16 	%rd5, %rs7;
	and.b64  	%rd6, %rd5, 252;
	or.b32  	%r23, %r22, %r12;
	cvt.u64.u32 	%rd7, %r23;
	add.s64 	%rd8, %rd7, %rd6;
	shl.b64 	%rd9, %rd8, 2;
	add.s64 	%rd10, %rd3, %rd9;
	ld.global.nc.f32 	%f1, [%rd10+780];
	mul.wide.u32 	%rd11, %r6, 4;
	add.s64 	%rd12, %rd4, %rd11;
	st.global.f32 	[%rd12], %f1;
$L__BB0_2:
	ret;

}


// ===== COMPILED SASS (sm_100) =====

	.target	sm_100

	.elftype	@"ET_EXEC"


//--------------------- .note.nv.tkinfo           --------------------------
	.section	.note.nv.tkinfo,"",@"SHT_NOTE"
	.sectionflags	@"SHF_NOTE_NV_TKINFO"
	.tkinfo
        /*0018*/ 	.word	0x00000002
        /*0030*/ 	.string	""
        /*0030*/ 	.string	"ptxas"
        /*0030*/ 	.string	"Cuda compilation tools, release 13.0, V13.0.88"
        /*0030*/ 	.string	"Build cuda_13.0.r13.0/compiler.36424714_0"
        /*0030*/ 	.string	"-arch sm_100 -m 64 "



//--------------------- .note.nv.cuinfo           --------------------------
	.section	.note.nv.cuinfo,"",@"SHT_NOTE"
	.sectionflags	@"SHF_NOTE_NV_CUINFO"
        /*0018*/ 	.short	0x0002
        /*001a*/ 	.short	0x0064
        /*001c*/ 	.short	0x0082
	.zero		2


//--------------------- .nv.info                  --------------------------
	.section	.nv.info,"",@"SHT_CUDA_INFO"
	.align	4


	//----- nvinfo : EIATTR_REGCOUNT
	.align		4
        /*0000*/ 	.byte	0x04, 0x2f
        /*0002*/ 	.short	(.L_1 - .L_0)
	.align		4
.L_0:
        /*0004*/ 	.word	index@(default_function_kernel)
        /*0008*/ 	.word	0x0000000a


	//----- nvinfo : EIATTR_FRAME_SIZE
	.align		4
.L_1:
        /*000c*/ 	.byte	0x04, 0x11
        /*000e*/ 	.short	(.L_3 - .L_2)
	.align		4
.L_2:
        /*0010*/ 	.word	index@(default_function_kernel)
        /*0014*/ 	.word	0x00000000


	//----- nvinfo : EIATTR_MIN_STACK_SIZE
	.align		4
.L_3:
        /*0018*/ 	.byte	0x04, 0x12
        /*001a*/ 	.short	(.L_5 - .L_4)
	.align		4
.L_4:
        /*001c*/ 	.word	index@(default_function_kernel)
        /*0020*/ 	.word	0x00000000
.L_5:


//--------------------- .nv.compat                --------------------------
	.section	.nv.compat,"",@"SHT_CUDA_COMPAT_INFO"
	.align	4
        /*0000*/ 	.byte	0x02, 0x09, 0x00, 0x00, 0x02, 0x02, 0x01, 0x00, 0x02, 0x05, 0x05, 0x00, 0x03, 0x07, 0x01, 0x01
        /*0010*/ 	.byte	0x02, 0x03, 0x00, 0x00, 0x02, 0x06, 0x01, 0x00, 0x04, 0x0b, 0x08, 0x00, 0x09, 0x00, 0x00, 0x00
        /*0020*/ 	.byte	0x00, 0x00, 0x00, 0x00


//--------------------- .nv.info.default_function_kernel --------------------------
	.section	.nv.info.default_function_kernel,"",@"SHT_CUDA_INFO"
	.sectionflags	@""
	.align	4


	//----- nvinfo : EIATTR_CUDA_API_VERSION
	.align		4
        /*0000*/ 	.byte	0x04, 0x37
        /*0002*/ 	.short	(.L_7 - .L_6)
.L_6:
        /*0004*/ 	.word	0x00000082


	//----- nvinfo : EIATTR_KPARAM_INFO
	.align		4
.L_7:
        /*0008*/ 	.byte	0x04, 0x17
        /*000a*/ 	.short	(.L_9 - .L_8)
.L_8:
        /*000c*/ 	.word	0x00000000
        /*0010*/ 	.short	0x0001
        /*0012*/ 	.short	0x0008
        /*0014*/ 	.byte	0x00, 0xf5, 0x21, 0x00


	//----- nvinfo : EIATTR_KPARAM_INFO
	.align		4
.L_9:
        /*0018*/ 	.byte	0x04, 0x17
        /*001a*/ 	.short	(.L_11 - .L_10)
.L_10:
        /*001c*/ 	.word	0x00000000
        /*0020*/ 	.short	0x0000
        /*0022*/ 	.short	0x0000
        /*0024*/ 	.byte	0x00, 0xf5, 0x21, 0x00


	//----- nvinfo : EIATTR_SPARSE_MMA_MASK
	.align		4
.L_11:
        /*0028*/ 	.byte	0x03, 0x50
        /*002a*/ 	.short	0x0000


	//----- nvinfo : EIATTR_MAXREG_COUNT
	.align		4
        /*002c*/ 	.byte	0x03, 0x1b
        /*002e*/ 	.short	0x00ff


	//----- nvinfo : EIATTR_MERCURY_ISA_VERSION
	.align		4
        /*0030*/ 	.byte	0x03, 0x5f
        /*0032*/ 	.short	0x0101


	//----- nvinfo : EIATTR_VRC_CTA_INIT_COUNT
	.align		4
        /*0034*/ 	.byte	0x02, 0x4a
	.zero		1
	.zero		1


	//----- nvinfo : EIATTR_EXIT_INSTR_OFFSETS
	.align		4
        /*0038*/ 	.byte	0x04, 0x1c
        /*003a*/ 	.short	(.L_13 - .L_12)


	//   ....[0]....
.L_12:
        /*003c*/ 	.word	0x000000a0


	//   ....[1]....
        /*0040*/ 	.word	0x000002a0


	//----- nvinfo : EIATTR_MAX_THREADS
	.align		4
.L_13:
        /*0044*/ 	.byte	0x04, 0x05
        /*0046*/ 	.short	(.L_15 - .L_14)
.L_14:
        /*0048*/ 	.word	0x00000018
        /*004c*/ 	.word	0x00000001
        /*0050*/ 	.word	0x00000001


	//----- nvinfo : EIATTR_CBANK_PARAM_SIZE
	.align		4
.L_15:
        /*0054*/ 	.byte	0x03, 0x19
        /*0056*/ 	.short	0x0010


	//----- nvinfo : EIATTR_PARAM_CBANK
	.align		4
        /*0058*/ 	.byte	0x04, 0x0a
        /*005a*/ 	.short	(.L_17 - .L_16)
	.align		4
.L_16:
        /*005c*/ 	.word	index@(.nv.constant0.default_function_kernel)
        /*0060*/ 	.short	0x0380
        /*0062*/ 	.short	0x0010


	//----- nvinfo : EIATTR_SW_WAR
	.align		4
.L_17:
        /*0064*/ 	.byte	0x04, 0x36
        /*0066*/ 	.short	(.L_19 - .L_18)
.L_18:
        /*0068*/ 	.word	0x00000008
.L_19:


//--------------------- .nv.callgraph             --------------------------
	.section	.nv.callgraph,"",@"SHT_CUDA_CALLGRAPH"
	.align	4
	.sectionentsize	8
	.align		4
        /*0000*/ 	.word	0x00000000
	.align		4
        /*0004*/ 	.word	0xffffffff
	.align		4
        /*0008*/ 	.word	0x00000000
	.align		4
        /*000c*/ 	.word	0xfffffffe
	.align		4
        /*0010*/ 	.word	0x00000000
	.align		4
        /*0014*/ 	.word	0xfffffffd
	.align		4
        /*0018*/ 	.word	0x00000000
	.align		4
        /*001c*/ 	.word	0xfffffffc


//--------------------- .text.default_function_kernel --------------------------
	.section	.text.default_function_kernel,"ax",@progbits
	.align	128
        .global         default_function_kernel
        .type           default_function_kernel,@function
        .size           default_function_kernel,(.L_x_1 - default_function_kernel)
        .other          default_function_kernel,@"STO_CUDA_ENTRY STV_DEFAULT"
default_function_kernel:
.text.default_function_kernel:
[----:B------:R-:W-:Y:S01]  /*0000*/  LDC R1, c[0x0][0x37c] ;  /* 0x0000df00ff017b82 */ /* 0x000fe20000000800 */
[----:B------:R-:W0:Y:S01]  /*0010*/  S2R R7, SR_TID.X ;  /* 0x0000000000077919 */ /* 0x000e220000002100 */
[----:B------:R-:W1:Y:S01]  /*0020*/  S2R R4, SR_CTAID.X ;  /* 0x0000000000047919 */ /* 0x000e620000002500 */
[----:B0-----:R-:W-:-:S05]  /*0030*/  PRMT R0, R7, 0x9910, RZ ;  /* 0x0000991007007816 */ /* 0x001fca00000000ff */
[----:B------:R-:W-:-:S05]  /*0040*/  IMAD R0, R0, 0x56, RZ ;  /* 0x0000005600007824 */ /* 0x000fca00078e02ff */
[----:B------:R-:W-:-:S04]  /*0050*/  LOP3.LUT R0, R0, 0xffff, RZ, 0xc0, !PT ;  /* 0x0000ffff00007812 */ /* 0x000fc800078ec0ff */
[----:B------:R-:W-:-:S04]  /*0060*/  SHF.R.U32.HI R0, RZ, 0x8, R0 ;  /* 0x00000008ff007819 */ /* 0x000fc80000011600 */
[----:B------:R-:W-:-:S05]  /*0070*/  LOP3.LUT R0, R0, 0xffff, RZ, 0xc0, !PT ;  /* 0x0000ffff00007812 */ /* 0x000fca00078ec0ff */
[----:B-1----:R-:W-:-:S05]  /*0080*/  IMAD R0, R4, 0x8, R0 ;  /* 0x0000000804007824 */ /* 0x002fca00078e0200 */
[----:B------:R-:W-:-:S13]  /*0090*/  ISETP.GT.U32.AND P0, PT, R0, 0x22, PT ;  /* 0x000000220000780c */ /* 0x000fda0003f04070 */
[----:B------:R-:W-:Y:S05]  /*00a0*/  @P0 EXIT ;  /* 0x000000000000094d */ /* 0x000fea0003800000 */
[----:B------:R-:W-:Y:S01]  /*00b0*/  IMAD R7, R4, 0x18, R7 ;  /* 0x0000001804077824 */ /* 0x000fe200078e0207 */
[----:B------:R-:W0:Y:S03]  /*00c0*/  LDCU.64 UR6, c[0x0][0x388] ;  /* 0x00007100ff0677ac */ /* 0x000e260008000a00 */
[C---:B------:R-:W-:Y:S01]  /*00d0*/  IMAD.HI.U32 R0, R7.reuse, -0x2be2be2b, RZ ;  /* 0xd41d41d507007827 */ /* 0x040fe200078e00ff */
[----:B------:R-:W1:Y:S03]  /*00e0*/  LDCU.64 UR4, c[0x0][0x358] ;  /* 0x00006b00ff0477ac */ /* 0x000e660008000a00 */
[----:B------:R-:W-:-:S05]  /*00f0*/  IMAD.IADD R3, R7, 0x1, -R0 ;  /* 0x0000000107037824 */ /* 0x000fca00078e0a00 */
[----:B------:R-:W-:-:S04]  /*0100*/  LEA.HI R3, R3, R0, RZ, 0x1f ;  /* 0x0000000003037211 */ /* 0x000fc800078ff8ff */
[----:B------:R-:W-:Y:S01]  /*0110*/  SHF.R.U32.HI R0, RZ, 0x5, R3 ;  /* 0x00000005ff007819 */ /* 0x000fe20000011603 */
[----:B------:R-:W-:-:S04]  /*0120*/  IMAD R3, R4, -0x15, R7 ;  /* 0xffffffeb04037824 */ /* 0x000fc800078e0207 */
[----:B------:R-:W-:Y:S02]  /*0130*/  IMAD R2, R0, -0x23, R7 ;  /* 0xffffffdd00027824 */ /* 0x000fe400078e0207 */
[----:B------:R-:W-:-:S03]  /*0140*/  IMAD.HI.U32 R4, R3, 0x24924925, RZ ;  /* 0x2492492503047827 */ /* 0x000fc600078e00ff */
[----:B------:R-:W-:Y:S01]  /*0150*/  PRMT R2, R2, 0x9910, RZ ;  /* 0x0000991002027816 */ /* 0x000fe200000000ff */
[----:B------:R-:W-:Y:S02]  /*0160*/  IMAD.IADD R5, R3, 0x1, -R4 ;  /* 0x0000000103057824 */ /* 0x000fe400078e0a04 */
[----:B------:R-:W-:Y:S02]  /*0170*/  IMAD R0, R0, 0xa8, RZ ;  /* 0x000000a800007824 */ /* 0x000fe400078e02ff */
[----:B------:R-:W-:Y:S01]  /*0180*/  IMAD R2, R2, 0x25, RZ ;  /* 0x0000002502027824 */ /* 0x000fe200078e02ff */
[----:B------:R-:W-:-:S04]  /*0190*/  LEA.HI R5, R5, R4, RZ, 0x1f ;  /* 0x0000000405057211 */ /* 0x000fc800078ff8ff */
[----:B------:R-:W-:-:S04]  /*01a0*/  LOP3.LUT R2, R2, 0xffff, RZ, 0xc0, !PT ;  /* 0x0000ffff02027812 */ /* 0x000fc800078ec0ff */
[----:B------:R-:W-:-:S04]  /*01b0*/  SHF.R.U32.HI R2, RZ, 0x8, R2 ;  /* 0x00000008ff027819 */ /* 0x000fc80000011602 */
[----:B------:R-:W-:Y:S02]  /*01c0*/  PRMT R4, R2, 0x9910, RZ ;  /* 0x0000991002047816 */ /* 0x000fe400000000ff */
[----:B------:R-:W-:-:S05]  /*01d0*/  SHF.R.U32.HI R2, RZ, 0x2, R5 ;  /* 0x00000002ff027819 */ /* 0x000fca0000011605 */
[----:B------:R-:W-:Y:S02]  /*01e0*/  IMAD R3, R2, -0x7, R3 ;  /* 0xfffffff902037824 */ /* 0x000fe400078e0203 */
[----:B------:R-:W-:-:S03]  /*01f0*/  IMAD R2, R4, 0xc, RZ ;  /* 0x0000000c04027824 */ /* 0x000fc600078e02ff */
[----:B------:R-:W-:Y:S02]  /*0200*/  LOP3.LUT R0, R3, R0, RZ, 0xfc, !PT ;  /* 0x0000000003007212 */ /* 0x000fe400078efcff */
[----:B------:R-:W-:-:S04]  /*0210*/  LOP3.LUT R3, R2, 0xfc, RZ, 0xc0, !PT ;  /* 0x000000fc02037812 */ /* 0x000fc800078ec0ff */
[----:B------:R-:W-:-:S05]  /*0220*/  IADD3 R0, P0, PT, R0, R3, RZ ;  /* 0x0000000300007210 */ /* 0x000fca0007f1e0ff */
[----:B------:R-:W-:Y:S01]  /*0230*/  IMAD.X R3, RZ, RZ, RZ, P0 ;  /* 0x000000ffff037224 */ /* 0x000fe200000e06ff */
[----:B0-----:R-:W-:-:S04]  /*0240*/  LEA R4, P0, R0, UR6, 0x2 ;  /* 0x0000000600047c11 */ /* 0x001fc8000f8010ff */
[----:B------:R-:W-:Y:S02]  /*0250*/  LEA.HI.X R5, R0, UR7, R3, 0x2, P0 ;  /* 0x0000000700057c11 */ /* 0x000fe400080f1403 */
[----:B------:R-:W0:Y:S04]  /*0260*/  LDC.64 R2, c[0x0][0x380] ;  /* 0x0000e000ff027b82 */ /* 0x000e280000000a00 */
[----:B-1----:R-:W2:Y:S01]  /*0270*/  LDG.E.CONSTANT R5, desc[UR4][R4.64+0x30c] ;  /* 0x00030c0404057981 */ /* 0x002ea2000c1e9900 */
[----:B0-----:R-:W-:-:S05]  /*0280*/  IMAD.WIDE.U32 R2, R7, 0x4, R2 ;  /* 0x0000000407027825 */ /* 0x001fca00078e0002 */
[----:B--2---:R-:W-:Y:S01]  /*0290*/  STG.E desc[UR4][R2.64], R5 ;  /* 0x0000000502007986 */ /* 0x004fe2000c101904 */
[----:B------:R-:W-:Y:S05]  /*02a0*/  EXIT ;  /* 0x000000000000794d */ /* 0x000fea0003800000 */
.L_x_0:
[----:B------:R-:W-:-:S00]  /*02b0*/  BRA `(.L_x_0) ;  /* 0xfffffffc00fc7947 */ /* 0x000fc0000383ffff */
[----:B------:R-:W-:-:S00]  /*02c0*/  NOP ;  /* 0x0000000000007918 */ /* 0x000fc00000000000 */
        /* <DEDUP_REMOVED lines=11> */
.L_x_1:


//--------------------- .nv.shared.reserved.0     --------------------------
	.section	.nv.shared.reserved.0,"aw",@nobits
	.weak		__nv_reservedSMEM_offset_0_alias
	.size		__nv_reservedSMEM_offset_0_alias, 0, 64
	.other		__nv_reservedSMEM_offset_0_alias,@"STO_CUDA_RESERVED_SHARED STV_DEFAULT"
__nv_reservedSMEM_offset_0_alias:
	.zero		0
	.zero		64


//--------------------- .nv.constant0.default_function_kernel --------------------------
	.section	.nv.constant0.default_function_kernel,"a",@progbits
	.sectionflags	@""
	.align	4
.nv.constant0.default_function_kernel:
	.zero		912


//--------------------- SYMBOLS --------------------------

	.type		.nv.reservedSmem.offset0,@object
	.size		.nv.reservedSmem.offset0,0x4
